//
// Generated by NVIDIA NVVM Compiler
//
// Compiler Build ID: CL-36424714
// Cuda compilation tools, release 13.0, V13.0.88
// Based on NVVM 20.0.0
//

.version 9.0
.target sm_100
.address_size 64

	// .globl	_Z23productoMatricialKernelPiS_S_i

.visible .entry _Z23productoMatricialKernelPiS_S_i(
	.param .u64 .ptr .align 1 _Z23productoMatricialKernelPiS_S_i_param_0,
	.param .u64 .ptr .align 1 _Z23productoMatricialKernelPiS_S_i_param_1,
	.param .u64 .ptr .align 1 _Z23productoMatricialKernelPiS_S_i_param_2,
	.param .u32 _Z23productoMatricialKernelPiS_S_i_param_3
)
{
	.reg .pred 	%p<10>;
	.reg .b32 	%r<85>;
	.reg .b32 	%f<53>;
	.reg .b64 	%rd<67>;

	ld.param.u64 	%rd14, [_Z23productoMatricialKernelPiS_S_i_param_0];
	ld.param.u64 	%rd15, [_Z23productoMatricialKernelPiS_S_i_param_1];
	ld.param.u32 	%r17, [_Z23productoMatricialKernelPiS_S_i_param_3];
	cvta.to.global.u64 	%rd1, %rd15;
	cvta.to.global.u64 	%rd2, %rd14;
	mov.u32 	%r18, %ctaid.y;
	mov.u32 	%r19, %ntid.y;
	mov.u32 	%r20, %tid.y;
	mad.lo.s32 	%r1, %r18, %r19, %r20;
	mov.u32 	%r21, %ctaid.x;
	mov.u32 	%r22, %ntid.x;
	mov.u32 	%r23, %tid.x;
	mad.lo.s32 	%r2, %r21, %r22, %r23;
	setp.lt.s32 	%p1, %r17, 1;
	mov.f32 	%f52, 0f00000000;
	@%p1 bra 	$L__BB0_12;
	mul.lo.s32 	%r3, %r17, %r1;
	and.b32  	%r4, %r17, 7;
	setp.lt.u32 	%p2, %r17, 8;
	mov.f32 	%f52, 0f00000000;
	mov.b32 	%r83, 0;
	@%p2 bra 	$L__BB0_4;
	and.b32  	%r83, %r17, 2147483640;
	neg.s32 	%r81, %r83;
	mul.wide.u32 	%rd16, %r17, 4;
	add.s64 	%rd3, %rd1, %rd16;
	mul.wide.u32 	%rd17, %r17, 8;
	add.s64 	%rd4, %rd1, %rd17;
	mul.wide.u32 	%rd18, %r17, 12;
	add.s64 	%rd5, %rd1, %rd18;
	mul.wide.u32 	%rd19, %r17, 16;
	add.s64 	%rd6, %rd1, %rd19;
	mul.wide.u32 	%rd20, %r17, 20;
	add.s64 	%rd7, %rd1, %rd20;
	mul.wide.u32 	%rd21, %r17, 24;
	add.s64 	%rd8, %rd1, %rd21;
	mul.wide.u32 	%rd22, %r17, 28;
	add.s64 	%rd9, %rd1, %rd22;
	mul.wide.u32 	%rd23, %r3, 4;
	add.s64 	%rd24, %rd23, %rd2;
	add.s64 	%rd66, %rd24, 16;
	mov.f32 	%f52, 0f00000000;
	mov.u32 	%r80, %r2;
$L__BB0_3:
	.pragma "nounroll";
	mul.wide.s32 	%rd25, %r80, 4;
	add.s64 	%rd26, %rd3, %rd25;
	add.s64 	%rd27, %rd4, %rd25;
	add.s64 	%rd28, %rd5, %rd25;
	add.s64 	%rd29, %rd6, %rd25;
	add.s64 	%rd30, %rd7, %rd25;
	add.s64 	%rd31, %rd8, %rd25;
	add.s64 	%rd32, %rd9, %rd25;
	add.s64 	%rd33, %rd1, %rd25;
	ld.global.u32 	%r25, [%rd66+-16];
	ld.global.u32 	%r26, [%rd33];
	mul.lo.s32 	%r27, %r26, %r25;
	cvt.rn.f32.s32 	%f17, %r27;
	add.f32 	%f18, %f52, %f17;
	ld.global.u32 	%r28, [%rd66+-12];
	ld.global.u32 	%r29, [%rd26];
	mul.lo.s32 	%r30, %r29, %r28;
	cvt.rn.f32.s32 	%f19, %r30;
	add.f32 	%f20, %f18, %f19;
	ld.global.u32 	%r31, [%rd66+-8];
	ld.global.u32 	%r32, [%rd27];
	mul.lo.s32 	%r33, %r32, %r31;
	cvt.rn.f32.s32 	%f21, %r33;
	add.f32 	%f22, %f20, %f21;
	ld.global.u32 	%r34, [%rd66+-4];
	ld.global.u32 	%r35, [%rd28];
	mul.lo.s32 	%r36, %r35, %r34;
	cvt.rn.f32.s32 	%f23, %r36;
	add.f32 	%f24, %f22, %f23;
	ld.global.u32 	%r37, [%rd66];
	ld.global.u32 	%r38, [%rd29];
	mul.lo.s32 	%r39, %r38, %r37;
	cvt.rn.f32.s32 	%f25, %r39;
	add.f32 	%f26, %f24, %f25;
	ld.global.u32 	%r40, [%rd66+4];
	ld.global.u32 	%r41, [%rd30];
	mul.lo.s32 	%r42, %r41, %r40;
	cvt.rn.f32.s32 	%f27, %r42;
	add.f32 	%f28, %f26, %f27;
	ld.global.u32 	%r43, [%rd66+8];
	ld.global.u32 	%r44, [%rd31];
	mul.lo.s32 	%r45, %r44, %r43;
	cvt.rn.f32.s32 	%f29, %r45;
	add.f32 	%f30, %f28, %f29;
	ld.global.u32 	%r46, [%rd66+12];
	ld.global.u32 	%r47, [%rd32];
	mul.lo.s32 	%r48, %r47, %r46;
	cvt.rn.f32.s32 	%f31, %r48;
	add.f32 	%f52, %f30, %f31;
	add.s32 	%r81, %r81, 8;
	shl.b32 	%r49, %r17, 3;
	add.s32 	%r80, %r80, %r49;
	add.s64 	%rd66, %rd66, 32;
	setp.ne.s32 	%p3, %r81, 0;
	@%p3 bra 	$L__BB0_3;
$L__BB0_4:
	setp.eq.s32 	%p4, %r4, 0;
	@%p4 bra 	$L__BB0_12;
	and.b32  	%r12, %r17, 3;
	setp.lt.u32 	%p5, %r4, 4;
	@%p5 bra 	$L__BB0_7;
	add.s32 	%r50, %r83, %r3;
	mul.wide.u32 	%rd34, %r50, 4;
	add.s64 	%rd35, %rd2, %rd34;
	ld.global.u32 	%r51, [%rd35];
	mad.lo.s32 	%r52, %r83, %r17, %r2;
	mul.wide.s32 	%rd36, %r52, 4;
	add.s64 	%rd37, %rd1, %rd36;
	ld.global.u32 	%r53, [%rd37];
	mul.lo.s32 	%r54, %r53, %r51;
	cvt.rn.f32.s32 	%f33, %r54;
	add.f32 	%f34, %f52, %f33;
	cvt.u64.u32 	%rd38, %r3;
	cvt.u64.u32 	%rd39, %r83;
	add.s64 	%rd40, %rd39, %rd38;
	shl.b64 	%rd41, %rd40, 2;
	add.s64 	%rd42, %rd2, %rd41;
	ld.global.u32 	%r55, [%rd42+4];
	mul.wide.u32 	%rd43, %r17, 4;
	add.s64 	%rd44, %rd37, %rd43;
	ld.global.u32 	%r56, [%rd44];
	mul.lo.s32 	%r57, %r56, %r55;
	cvt.rn.f32.s32 	%f35, %r57;
	add.f32 	%f36, %f34, %f35;
	ld.global.u32 	%r58, [%rd42+8];
	add.s64 	%rd45, %rd44, %rd43;
	ld.global.u32 	%r59, [%rd45];
	mul.lo.s32 	%r60, %r59, %r58;
	cvt.rn.f32.s32 	%f37, %r60;
	add.f32 	%f38, %f36, %f37;
	ld.global.u32 	%r61, [%rd42+12];
	add.s64 	%rd46, %rd45, %rd43;
	ld.global.u32 	%r62, [%rd46];
	mul.lo.s32 	%r63, %r62, %r61;
	cvt.rn.f32.s32 	%f39, %r63;
	add.f32 	%f52, %f38, %f39;
	add.s32 	%r83, %r83, 4;
$L__BB0_7:
	setp.eq.s32 	%p6, %r12, 0;
	@%p6 bra 	$L__BB0_12;
	setp.eq.s32 	%p7, %r12, 1;
	@%p7 bra 	$L__BB0_10;
	add.s32 	%r64, %r83, %r3;
	mul.wide.u32 	%rd47, %r64, 4;
	add.s64 	%rd48, %rd2, %rd47;
	ld.global.u32 	%r65, [%rd48];
	mad.lo.s32 	%r66, %r83, %r17, %r2;
	mul.wide.s32 	%rd49, %r66, 4;
	add.s64 	%rd50, %rd1, %rd49;
	ld.global.u32 	%r67, [%rd50];
	mul.lo.s32 	%r68, %r67, %r65;
	cvt.rn.f32.s32 	%f41, %r68;
	add.f32 	%f42, %f52, %f41;
	cvt.u64.u32 	%rd51, %r3;
	cvt.u64.u32 	%rd52, %r83;
	add.s64 	%rd53, %rd52, %rd51;
	shl.b64 	%rd54, %rd53, 2;
	add.s64 	%rd55, %rd2, %rd54;
	ld.global.u32 	%r69, [%rd55+4];
	mul.wide.u32 	%rd56, %r17, 4;
	add.s64 	%rd57, %rd50, %rd56;
	ld.global.u32 	%r70, [%rd57];
	mul.lo.s32 	%r71, %r70, %r69;
	cvt.rn.f32.s32 	%f43, %r71;
	add.f32 	%f52, %f42, %f43;
	add.s32 	%r83, %r83, 2;
$L__BB0_10:
	and.b32  	%r72, %r17, 1;
	setp.eq.b32 	%p8, %r72, 1;
	not.pred 	%p9, %p8;
	@%p9 bra 	$L__BB0_12;
	add.s32 	%r73, %r83, %r3;
	mul.wide.u32 	%rd58, %r73, 4;
	add.s64 	%rd59, %rd2, %rd58;
	ld.global.u32 	%r74, [%rd59];
	mad.lo.s32 	%r75, %r83, %r17, %r2;
	mul.wide.s32 	%rd60, %r75, 4;
	add.s64 	%rd61, %rd1, %rd60;
	ld.global.u32 	%r76, [%rd61];
	mul.lo.s32 	%r77, %r76, %r74;
	cvt.rn.f32.s32 	%f44, %r77;
	add.f32 	%f52, %f52, %f44;
$L__BB0_12:
	ld.param.u64 	%rd65, [_Z23productoMatricialKernelPiS_S_i_param_2];
	cvta.to.global.u64 	%rd62, %rd65;
	cvt.rzi.s32.f32 	%r78, %f52;
	mad.lo.s32 	%r79, %r17, %r1, %r2;
	mul.wide.s32 	%rd63, %r79, 4;
	add.s64 	%rd64, %rd62, %rd63;
	st.global.u32 	[%rd64], %r78;
	ret;

}


// ===== COMPILED SASS (sm_100) =====

	.target	sm_100

	.elftype	@"ET_EXEC"


//--------------------- .note.nv.tkinfo           --------------------------
	.section	.note.nv.tkinfo,"",@"SHT_NOTE"
	.sectionflags	@"SHF_NOTE_NV_TKINFO"
	.tkinfo
        /*0018*/ 	.word	0x00000002
        /*0030*/ 	.string	""
        /*0030*/ 	.string	"ptxas"
        /*0030*/ 	.string	"Cuda compilation tools, release 13.0, V13.0.88"
        /*0030*/ 	.string	"Build cuda_13.0.r13.0/compiler.36424714_0"
        /*0030*/ 	.string	"-arch sm_100 -m 64 "



//--------------------- .note.nv.cuinfo           --------------------------
	.section	.note.nv.cuinfo,"",@"SHT_NOTE"
	.sectionflags	@"SHF_NOTE_NV_CUINFO"
        /*0018*/ 	.short	0x0002
        /*001a*/ 	.short	0x0064
        /*001c*/ 	.short	0x0082
	.zero		2


//--------------------- .nv.info                  --------------------------
	.section	.nv.info,"",@"SHT_CUDA_INFO"
	.align	4


	//----- nvinfo : EIATTR_REGCOUNT
	.align		4
        /*0000*/ 	.byte	0x04, 0x2f
        /*0002*/ 	.short	(.L_1 - .L_0)
	.align		4
.L_0:
        /*0004*/ 	.word	index@(_Z23productoMatricialKernelPiS_S_i)
        /*0008*/ 	.word	0x00000020


	//----- nvinfo : EIATTR_FRAME_SIZE
	.align		4
.L_1:
        /*000c*/ 	.byte	0x04, 0x11
        /*000e*/ 	.short	(.L_3 - .L_2)
	.align		4
.L_2:
        /*0010*/ 	.word	index@(_Z23productoMatricialKernelPiS_S_i)
        /*0014*/ 	.word	0x00000000


	//----- nvinfo : EIATTR_MIN_STACK_SIZE
	.align		4
.L_3:
        /*0018*/ 	.byte	0x04, 0x12
        /*001a*/ 	.short	(.L_5 - .L_4)
	.align		4
.L_4:
        /*001c*/ 	.word	index@(_Z23productoMatricialKernelPiS_S_i)
        /*0020*/ 	.word	0x00000000
.L_5:


//--------------------- .nv.compat                --------------------------
	.section	.nv.compat,"",@"SHT_CUDA_COMPAT_INFO"
	.align	4
        /*0000*/ 	.byte	0x02, 0x09, 0x00, 0x00, 0x02, 0x02, 0x01, 0x00, 0x02, 0x05, 0x05, 0x00, 0x03, 0x07, 0x01, 0x01
        /*0010*/ 	.byte	0x02, 0x03, 0x00, 0x00, 0x02, 0x06, 0x01, 0x00, 0x04, 0x0b, 0x08, 0x00, 0x09, 0x00, 0x00, 0x00
        /*0020*/ 	.byte	0x00, 0x00, 0x00, 0x00


//--------------------- .nv.info._Z23productoMatricialKernelPiS_S_i --------------------------
	.section	.nv.info._Z23productoMatricialKernelPiS_S_i,"",@"SHT_CUDA_INFO"
	.sectionflags	@""
	.align	4


	//----- nvinfo : EIATTR_CUDA_API_VERSION
	.align		4
        /*0000*/ 	.byte	0x04, 0x37
        /*0002*/ 	.short	(.L_7 - .L_6)
.L_6:
        /*0004*/ 	.word	0x00000082


	//----- nvinfo : EIATTR_KPARAM_INFO
	.align		4
.L_7:
        /*0008*/ 	.byte	0x04, 0x17
        /*000a*/ 	.short	(.L_9 - .L_8)
.L_8:
        /*000c*/ 	.word	0x00000000
        /*0010*/ 	.short	0x0003
        /*0012*/ 	.short	0x0018
        /*0014*/ 	.byte	0x00, 0xf0, 0x11, 0x00


	//----- nvinfo : EIATTR_KPARAM_INFO
	.align		4
.L_9:
        /*0018*/ 	.byte	0x04, 0x17
        /*001a*/ 	.short	(.L_11 - .L_10)
.L_10:
        /*001c*/ 	.word	0x00000000
        /*0020*/ 	.short	0x0002
        /*0022*/ 	.short	0x0010
        /*0024*/ 	.byte	0x00, 0xf5, 0x21, 0x00


	//----- nvinfo : EIATTR_KPARAM_INFO
	.align		4
.L_11:
        /*0028*/ 	.byte	0x04, 0x17
        /*002a*/ 	.short	(.L_13 - .L_12)
.L_12:
        /*002c*/ 	.word	0x00000000
        /*0030*/ 	.short	0x0001
        /*0032*/ 	.short	0x0008
        /*0034*/ 	.byte	0x00, 0xf5, 0x21, 0x00


	//----- nvinfo : EIATTR_KPARAM_INFO
	.align		4
.L_13:
        /*0038*/ 	.byte	0x04, 0x17
        /*003a*/ 	.short	(.L_15 - .L_14)
.L_14:
        /*003c*/ 	.word	0x00000000
        /*0040*/ 	.short	0x0000
        /*0042*/ 	.short	0x0000
        /*0044*/ 	.byte	0x00, 0xf5, 0x21, 0x00


	//----- nvinfo : EIATTR_SPARSE_MMA_MASK
	.align		4
.L_15:
        /*0048*/ 	.byte	0x03, 0x50
        /*004a*/ 	.short	0x0000


	//----- nvinfo : EIATTR_MAXREG_COUNT
	.align		4
        /*004c*/ 	.byte	0x03, 0x1b
        /*004e*/ 	.short	0x00ff


	//----- nvinfo : EIATTR_MERCURY_ISA_VERSION
	.align		4
        /*0050*/ 	.byte	0x03, 0x5f
        /*0052*/ 	.short	0x0101


	//----- nvinfo : EIATTR_VRC_CTA_INIT_COUNT
	.align		4
        /*0054*/ 	.byte	0x02, 0x4a
	.zero		1
	.zero		1


	//----- nvinfo : EIATTR_EXIT_INSTR_OFFSETS
	.align		4
        /*0058*/ 	.byte	0x04, 0x1c
        /*005a*/ 	.short	(.L_17 - .L_16)


	//   ....[0]....
.L_16:
        /*005c*/ 	.word	0x00000c60


	//----- nvinfo : EIATTR_CBANK_PARAM_SIZE
	.align		4
.L_17:
        /*0060*/ 	.byte	0x03, 0x19
        /*0062*/ 	.short	0x001c


	//----- nvinfo : EIATTR_PARAM_CBANK
	.align		4
        /*0064*/ 	.byte	0x04, 0x0a
        /*0066*/ 	.short	(.L_19 - .L_18)
	.align		4
.L_18:
        /*0068*/ 	.word	index@(.nv.constant0._Z23productoMatricialKernelPiS_S_i)
        /*006c*/ 	.short	0x0380
        /*006e*/ 	.short	0x001c


	//----- nvinfo : EIATTR_SW_WAR
	.align		4
.L_19:
        /*0070*/ 	.byte	0x04, 0x36
        /*0072*/ 	.short	(.L_21 - .L_20)
.L_20:
        /*0074*/ 	.word	0x00000008
.L_21:


//--------------------- .nv.callgraph             --------------------------
	.section	.nv.callgraph,"",@"SHT_CUDA_CALLGRAPH"
	.align	4
	.sectionentsize	8
	.align		4
        /*0000*/ 	.word	0x00000000
	.align		4
        /*0004*/ 	.word	0xffffffff
	.align		4
        /*0008*/ 	.word	0x00000000
	.align		4
        /*000c*/ 	.word	0xfffffffe
	.align		4
        /*0010*/ 	.word	0x00000000
	.align		4
        /*0014*/ 	.word	0xfffffffd
	.align		4
        /*0018*/ 	.word	0x00000000
	.align		4
        /*001c*/ 	.word	0xfffffffc


//--------------------- .text._Z23productoMatricialKernelPiS_S_i --------------------------
	.section	.text._Z23productoMatricialKernelPiS_S_i,"ax",@progbits
	.align	128
        .global         _Z23productoMatricialKernelPiS_S_i
        .type           _Z23productoMatricialKernelPiS_S_i,@function
        .size           _Z23productoMatricialKernelPiS_S_i,(.L_x_6 - _Z23productoMatricialKernelPiS_S_i)
        .other          _Z23productoMatricialKernelPiS_S_i,@"STO_CUDA_ENTRY STV_DEFAULT"
_Z23productoMatricialKernelPiS_S_i:
.text._Z23productoMatricialKernelPiS_S_i:
[----:B------:R-:W-:Y:S01]  /*0000*/  LDC R1, c[0x0][0x37c] ;  /* 0x0000df00ff017b82 */ /* 0x000fe20000000800 */
[----:B------:R-:W0:Y:S01]  /*0010*/  S2R R3, SR_TID.Y ;  /* 0x0000000000037919 */ /* 0x000e220000002200 */
[----:B------:R-:W1:Y:S06]  /*0020*/  LDCU UR10, c[0x0][0x398] ;  /* 0x00007300ff0a77ac */ /* 0x000e6c0008000800 */
[----:B------:R-:W0:Y:S01]  /*0030*/  LDC R0, c[0x0][0x364] ;  /* 0x0000d900ff007b82 */ /* 0x000e220000000800 */
[----:B------:R-:W-:Y:S01]  /*0040*/  HFMA2 R12, -RZ, RZ, 0, 0 ;  /* 0x00000000ff0c7431 */ /* 0x000fe200000001ff */
[----:B------:R-:W2:Y:S01]  /*0050*/  S2R R2, SR_TID.X ;  /* 0x0000000000027919 */ /* 0x000ea20000002100 */
[----:B------:R-:W3:Y:S05]  /*0060*/  LDCU.64 UR8, c[0x0][0x358] ;  /* 0x00006b00ff0877ac */ /* 0x000eea0008000a00 */
[----:B------:R-:W0:Y:S08]  /*0070*/  S2UR UR4, SR_CTAID.Y ;  /* 0x00000000000479c3 */ /* 0x000e300000002600 */
[----:B------:R-:W2:Y:S01]  /*0080*/  S2UR UR5, SR_CTAID.X ;  /* 0x00000000000579c3 */ /* 0x000ea20000002500 */
[----:B-1----:R-:W-:-:S07]  /*0090*/  UISETP.GE.AND UP0, UPT, UR10, 0x1, UPT ;  /* 0x000000010a00788c */ /* 0x002fce000bf06270 */
[----:B------:R-:W2:Y:S01]  /*00a0*/  LDC R13, c[0x0][0x360] ;  /* 0x0000d800ff0d7b82 */ /* 0x000ea20000000800 */
[----:B0-----:R-:W-:Y:S02]  /*00b0*/  IMAD R0, R0, UR4, R3 ;  /* 0x0000000400007c24 */ /* 0x001fe4000f8e0203 */
[----:B--2---:R-:W-:Y:S01]  /*00c0*/  IMAD R13, R13, UR5, R2 ;  /* 0x000000050d0d7c24 */ /* 0x004fe2000f8e0202 */
[----:B---3--:R-:W-:Y:S06]  /*00d0*/  BRA.U !UP0, `(.L_x_0) ;  /* 0x0000000908cc7547 */ /* 0x008fec000b800000 */
[----:B------:R-:W-:Y:S02]  /*00e0*/  UISETP.GE.U32.AND UP1, UPT, UR10, 0x8, UPT ;  /* 0x000000080a00788c */ /* 0x000fe4000bf26070 */
[----:B------:R-:W-:Y:S01]  /*00f0*/  IMAD R5, R0, UR10, RZ ;  /* 0x0000000a00057c24 */ /* 0x000fe2000f8e02ff */
[----:B------:R-:W-:Y:S01]  /*0100*/  ULOP3.LUT UR11, UR10, 0x7, URZ, 0xc0, !UPT ;  /* 0x000000070a0b7892 */ /* 0x000fe2000f8ec0ff */
[----:B------:R-:W-:Y:S01]  /*0110*/  MOV R12, RZ ;  /* 0x000000ff000c7202 */ /* 0x000fe20000000f00 */
[----:B------:R-:W-:Y:S02]  /*0120*/  UMOV UR4, URZ ;  /* 0x000000ff00047c82 */ /* 0x000fe40008000000 */
[----:B------:R-:W-:Y:S02]  /*0130*/  UISETP.NE.AND UP0, UPT, UR11, URZ, UPT ;  /* 0x000000ff0b00728c */ /* 0x000fe4000bf05270 */
[----:B------:R-:W-:Y:S09]  /*0140*/  BRA.U !UP1, `(.L_x_1) ;  /* 0x0000000509507547 */ /* 0x000ff2000b800000 */
[----:B------:R-:W0:Y:S01]  /*0150*/  LDCU.128 UR12, c[0x0][0x380] ;  /* 0x00007000ff0c77ac */ /* 0x000e220008000c00 */
[----:B------:R-:W-:Y:S02]  /*0160*/  MOV R12, RZ ;  /* 0x000000ff000c7202 */ /* 0x000fe40000000f00 */
[----:B------:R-:W-:Y:S01]  /*0170*/  MOV R14, R13 ;  /* 0x0000000d000e7202 */ /* 0x000fe20000000f00 */
[----:B------:R-:W-:-:S04]  /*0180*/  ULOP3.LUT UR4, UR10, 0x7ffffff8, URZ, 0xc0, !UPT ;  /* 0x7ffffff80a047892 */ /* 0x000fc8000f8ec0ff */
[----:B------:R-:W-:Y:S01]  /*0190*/  UIADD3 UR5, UPT, UPT, -UR4, URZ, URZ ;  /* 0x000000ff04057290 */ /* 0x000fe2000fffe1ff */
[----:B0-----:R-:W-:Y:S01]  /*01a0*/  MOV R2, UR12 ;  /* 0x0000000c00027c02 */ /* 0x001fe20008000f00 */
[----:B------:R-:W-:Y:S01]  /*01b0*/  UIMAD.WIDE.U32 UR6, UR10, 0x1c, UR14 ;  /* 0x0000001c0a0678a5 */ /* 0x000fe2000f8e000e */
[----:B------:R-:W-:-:S03]  /*01c0*/  MOV R3, UR13 ;  /* 0x0000000d00037c02 */ /* 0x000fc60008000f00 */
[----:B------:R-:W-:-:S03]  /*01d0*/  IMAD.WIDE.U32 R2, R5, 0x4, R2 ;  /* 0x0000000405027825 */ /* 0x000fc600078e0002 */
[----:B------:R-:W-:-:S04]  /*01e0*/  IADD3 R6, P0, PT, R2, 0x10, RZ ;  /* 0x0000001002067810 */ /* 0x000fc80007f1e0ff */
[----:B------:R-:W-:-:S09]  /*01f0*/  IADD3.X R7, PT, PT, RZ, R3, RZ, P0, !PT ;  /* 0x00000003ff077210 */ /* 0x000fd200007fe4ff */
.L_x_2:
[----:B------:R-:W-:Y:S01]  /*0200*/  UIMAD.WIDE.U32 UR12, UR10, 0x4, UR14 ;  /* 0x000000040a0c78a5 */ /* 0x000fe2000f8e000e */
[----:B------:R-:W-:Y:S01]  /*0210*/  HFMA2 R23, -RZ, RZ, 0, 2.384185791015625e-07 ;  /* 0x00000004ff177431 */ /* 0x000fe200000001ff */
[----:B------:R-:W-:-:S04]  /*0220*/  UIMAD.WIDE.U32 UR16, UR10, 0x8, UR14 ;  /* 0x000000080a1078a5 */ /* 0x000fc8000f8e000e */
[----:B------:R-:W-:Y:S02]  /*0230*/  MOV R2, UR12 ;  /* 0x0000000c00027c02 */ /* 0x000fe40008000f00 */
[----:B------:R-:W-:Y:S01]  /*0240*/  MOV R3, UR13 ;  /* 0x0000000d00037c02 */ /* 0x000fe20008000f00 */
[----:B------:R-:W-:Y:S01]  /*0250*/  UIMAD.WIDE.U32 UR12, UR10, 0xc, UR14 ;  /* 0x0000000c0a0c78a5 */ /* 0x000fe2000f8e000e */
[----:B------:R-:W-:Y:S01]  /*0260*/  MOV R4, UR16 ;  /* 0x0000001000047c02 */ /* 0x000fe20008000f00 */
[----:B------:R-:W-:Y:S01]  /*0270*/  IMAD.WIDE R22, R14, R23, UR14 ;  /* 0x0000000e0e167e25 */ /* 0x000fe2000f8e0217 */
[----:B------:R-:W-:-:S03]  /*0280*/  MOV R5, UR17 ;  /* 0x0000001100057c02 */ /* 0x000fc60008000f00 */
[C---:B------:R-:W-:Y:S02]  /*0290*/  IMAD.WIDE R2, R14.reuse, 0x4, R2 ;  /* 0x000000040e027825 */ /* 0x040fe400078e0202 */
[----:B------:R-:W2:Y:S01]  /*02a0*/  LDG.E R22, desc[UR8][R22.64] ;  /* 0x0000000816167981 */ /* 0x000ea2000c1e1900 */
[----:B------:R-:W-:Y:S01]  /*02b0*/  MOV R8, UR12 ;  /* 0x0000000c00087c02 */ /* 0x000fe20008000f00 */
[----:B------:R-:W-:Y:S01]  /*02c0*/  IMAD.WIDE R4, R14, 0x4, R4 ;  /* 0x000000040e047825 */ /* 0x000fe200078e0204 */
[----:B------:R-:W-:Y:S01]  /*02d0*/  MOV R9, UR13 ;  /* 0x0000000d00097c02 */ /* 0x000fe20008000f00 */
[----:B------:R0:W3:Y:S01]  /*02e0*/  LDG.E R15, desc[UR8][R2.64] ;  /* 0x00000008020f7981 */ /* 0x0000e2000c1e1900 */
[----:B------:R-:W-:Y:S01]  /*02f0*/  UIMAD.WIDE.U32 UR12, UR10, 0x10, UR14 ;  /* 0x000000100a0c78a5 */ /* 0x000fe2000f8e000e */
[----:B------:R-:W-:Y:S01]  /*0300*/  HFMA2 R25, -RZ, RZ, 0, 2.384185791015625e-07 ;  /* 0x00000004ff197431 */ /* 0x000fe200000001ff */
[----:B------:R-:W-:Y:S01]  /*0310*/  UIMAD.WIDE.U32 UR16, UR10, 0x14, UR14 ;  /* 0x000000140a1078a5 */ /* 0x000fe2000f8e000e */
[----:B------:R1:W4:Y:S01]  /*0320*/  LDG.E R18, desc[UR8][R4.64] ;  /* 0x0000000804127981 */ /* 0x000322000c1e1900 */
[----:B0-----:R-:W-:-:S02]  /*0330*/  MOV R2, R6 ;  /* 0x0000000600027202 */ /* 0x001fc40000000f00 */
[----:B------:R-:W-:Y:S01]  /*0340*/  MOV R3, R7 ;  /* 0x0000000700037202 */ /* 0x000fe20000000f00 */
[----:B------:R-:W-:-:S04]  /*0350*/  HFMA2 R7, -RZ, RZ, 0, 2.384185791015625e-07 ;  /* 0x00000004ff077431 */ /* 0x000fc800000001ff */
[----:B------:R-:W2:Y:S01]  /*0360*/  LDG.E R21, desc[UR8][R2.64+-0x10] ;  /* 0xfffff00802157981 */ /* 0x000ea2000c1e1900 */
[----:B------:R-:W-:-:S03]  /*0370*/  IMAD.WIDE R8, R14, 0x4, R8 ;  /* 0x000000040e087825 */ /* 0x000fc600078e0208 */
[----:B------:R-:W3:Y:S01]  /*0380*/  LDG.E R20, desc[UR8][R2.64+-0xc] ;  /* 0xfffff40802147981 */ /* 0x000ee2000c1e1900 */
[----:B------:R-:W-:Y:S01]  /*0390*/  MOV R11, 0x4 ;  /* 0x00000004000b7802 */ /* 0x000fe20000000f00 */
[C---:B------:R-:W-:Y:S02]  /*03a0*/  IMAD.WIDE R6, R14.reuse, R7, UR12 ;  /* 0x0000000c0e067e25 */ /* 0x040fe4000f8e0207 */
[----:B------:R-:W4:Y:S01]  /*03b0*/  LDG.E R19, desc[UR8][R2.64+-0x8] ;  /* 0xfffff80802137981 */ /* 0x000f22000c1e1900 */
[----:B------:R-:W-:Y:S01]  /*03c0*/  UIMAD.WIDE.U32 UR12, UR10, 0x18, UR14 ;  /* 0x000000180a0c78a5 */ /* 0x000fe2000f8e000e */
[C---:B-1----:R-:W-:Y:S02]  /*03d0*/  IMAD.WIDE R4, R14.reuse, R11, UR16 ;  /* 0x000000100e047e25 */ /* 0x042fe4000f8e020b */
[----:B------:R0:W5:Y:S04]  /*03e0*/  LDG.E R16, desc[UR8][R8.64] ;  /* 0x0000000808107981 */ /* 0x000168000c1e1900 */
[----:B------:R-:W5:Y:S04]  /*03f0*/  LDG.E R17, desc[UR8][R2.64+-0x4] ;  /* 0xfffffc0802117981 */ /* 0x000f68000c1e1900 */
[----:B------:R-:W5:Y:S01]  /*0400*/  LDG.E R6, desc[UR8][R6.64] ;  /* 0x0000000806067981 */ /* 0x000f62000c1e1900 */
[----:B0-----:R-:W-:-:S03]  /*0410*/  IMAD.WIDE R8, R14, R25, UR12 ;  /* 0x0000000c0e087e25 */ /* 0x001fc6000f8e0219 */
[----:B------:R-:W5:Y:S01]  /*0420*/  LDG.E R23, desc[UR8][R2.64] ;  /* 0x0000000802177981 */ /* 0x000f62000c1e1900 */
[----:B------:R-:W-:-:S03]  /*0430*/  IMAD.WIDE R10, R14, R11, UR6 ;  /* 0x000000060e0a7e25 */ /* 0x000fc6000f8e020b */
[----:B------:R-:W5:Y:S04]  /*0440*/  LDG.E R4, desc[UR8][R4.64] ;  /* 0x0000000804047981 */ /* 0x000f68000c1e1900 */
[----:B------:R-:W5:Y:S04]  /*0450*/  LDG.E R25, desc[UR8][R2.64+0x4] ;  /* 0x0000040802197981 */ /* 0x000f68000c1e1900 */
[----:B------:R0:W5:Y:S04]  /*0460*/  LDG.E R8, desc[UR8][R8.64] ;  /* 0x0000000808087981 */ /* 0x000168000c1e1900 */
[----:B------:R-:W5:Y:S04]  /*0470*/  LDG.E R27, desc[UR8][R2.64+0x8] ;  /* 0x00000808021b7981 */ /* 0x000f68000c1e1900 */
[----:B------:R-:W5:Y:S04]  /*0480*/  LDG.E R10, desc[UR8][R10.64] ;  /* 0x000000080a0a7981 */ /* 0x000f68000c1e1900 */
[----:B------:R-:W5:Y:S01]  /*0490*/  LDG.E R29, desc[UR8][R2.64+0xc] ;  /* 0x00000c08021d7981 */ /* 0x000f62000c1e1900 */
[----:B------:R-:W-:-:S04]  /*04a0*/  UIADD3 UR5, UPT, UPT, UR5, 0x8, URZ ;  /* 0x0000000805057890 */ /* 0x000fc8000fffe0ff */
[----:B------:R-:W-:Y:S01]  /*04b0*/  UISETP.NE.AND UP1, UPT, UR5, URZ, UPT ;  /* 0x000000ff0500728c */ /* 0x000fe2000bf25270 */
[----:B0-----:R-:W-:-:S04]  /*04c0*/  MOV R9, UR10 ;  /* 0x0000000a00097c02 */ /* 0x001fc80008000f00 */
[----:B------:R-:W-:Y:S01]  /*04d0*/  LEA R14, R9, R14, 0x3 ;  /* 0x0000000e090e7211 */ /* 0x000fe200078e18ff */
[----:B--2---:R-:W-:Y:S02]  /*04e0*/  IMAD R21, R21, R22, RZ ;  /* 0x0000001615157224 */ /* 0x004fe400078e02ff */
[----:B---3--:R-:W-:-:S03]  /*04f0*/  IMAD R15, R20, R15, RZ ;  /* 0x0000000f140f7224 */ /* 0x008fc600078e02ff */
[----:B------:R-:W-:Y:S01]  /*0500*/  I2FP.F32.S32 R21, R21 ;  /* 0x0000001500157245 */ /* 0x000fe20000201400 */
[----:B----4-:R-:W-:Y:S01]  /*0510*/  IMAD R19, R19, R18, RZ ;  /* 0x0000001213137224 */ /* 0x010fe200078e02ff */
[----:B------:R-:W-:-:S03]  /*0520*/  I2FP.F32.S32 R18, R15 ;  /* 0x0000000f00127245 */ /* 0x000fc60000201400 */
[----:B------:R-:W-:Y:S01]  /*0530*/  FADD R21, R21, R12 ;  /* 0x0000000c15157221 */ /* 0x000fe20000000000 */
[----:B------:R-:W-:-:S03]  /*0540*/  I2FP.F32.S32 R19, R19 ;  /* 0x0000001300137245 */ /* 0x000fc60000201400 */
[----:B------:R-:W-:Y:S01]  /*0550*/  FADD R18, R21, R18 ;  /* 0x0000001215127221 */ /* 0x000fe20000000000 */
[----:B-----5:R-:W-:-:S03]  /*0560*/  IMAD R16, R17, R16, RZ ;  /* 0x0000001011107224 */ /* 0x020fc600078e02ff */
[----:B------:R-:W-:Y:S02]  /*0570*/  FADD R18, R18, R19 ;  /* 0x0000001312127221 */ /* 0x000fe40000000000 */
[----:B------:R-:W-:Y:S01]  /*0580*/  I2FP.F32.S32 R5, R16 ;  /* 0x0000001000057245 */ /* 0x000fe20000201400 */
[----:B------:R-:W-:-:S04]  /*0590*/  IMAD R6, R23, R6, RZ ;  /* 0x0000000617067224 */ /* 0x000fc800078e02ff */
[----:B------:R-:W-:Y:S01]  /*05a0*/  FADD R5, R18, R5 ;  /* 0x0000000512057221 */ /* 0x000fe20000000000 */
[----:B------:R-:W-:Y:S01]  /*05b0*/  I2FP.F32.S32 R6, R6 ;  /* 0x0000000600067245 */ /* 0x000fe20000201400 */
[----:B------:R-:W-:-:S04]  /*05c0*/  IMAD R4, R25, R4, RZ ;  /* 0x0000000419047224 */ /* 0x000fc800078e02ff */
[----:B------:R-:W-:Y:S01]  /*05d0*/  FADD R5, R5, R6 ;  /* 0x0000000605057221 */ /* 0x000fe20000000000 */
[----:B------:R-:W-:Y:S01]  /*05e0*/  I2FP.F32.S32 R4, R4 ;  /* 0x0000000400047245 */ /* 0x000fe20000201400 */
[----:B------:R-:W-:-:S04]  /*05f0*/  IMAD R8, R27, R8, RZ ;  /* 0x000000081b087224 */ /* 0x000fc800078e02ff */
[----:B------:R-:W-:Y:S01]  /*0600*/  FADD R4, R5, R4 ;  /* 0x0000000405047221 */ /* 0x000fe20000000000 */
[----:B------:R-:W-:Y:S01]  /*0610*/  I2FP.F32.S32 R7, R8 ;  /* 0x0000000800077245 */ /* 0x000fe20000201400 */
[----:B------:R-:W-:Y:S01]  /*0620*/  IMAD R10, R29, R10, RZ ;  /* 0x0000000a1d0a7224 */ /* 0x000fe200078e02ff */
[----:B------:R-:W-:-:S03]  /*0630*/  IADD3 R6, P0, PT, R2, 0x20, RZ ;  /* 0x0000002002067810 */ /* 0x000fc60007f1e0ff */
[----:B------:R-:W-:Y:S01]  /*0640*/  FADD R4, R4, R7 ;  /* 0x0000000704047221 */ /* 0x000fe20000000000 */
[----:B------:R-:W-:Y:S02]  /*0650*/  I2FP.F32.S32 R5, R10 ;  /* 0x0000000a00057245 */ /* 0x000fe40000201400 */
[----:B------:R-:W-:-:S03]  /*0660*/  IADD3.X R7, PT, PT, RZ, R3, RZ, P0, !PT ;  /* 0x00000003ff077210 */ /* 0x000fc600007fe4ff */
[----:B------:R-:W-:Y:S01]  /*0670*/  FADD R12, R4, R5 ;  /* 0x00000005040c7221 */ /* 0x000fe20000000000 */
[----:B------:R-:W-:Y:S06]  /*0680*/  BRA.U UP1, `(.L_x_2) ;  /* 0xfffffff901dc7547 */ /* 0x000fec000b83ffff */
.L_x_1:
[----:B------:R-:W-:Y:S05]  /*0690*/  BRA.U !UP0, `(.L_x_0) ;  /* 0x00000005085c7547 */ /* 0x000fea000b800000 */
[----:B------:R-:W-:Y:S01]  /*06a0*/  UISETP.GE.U32.AND UP0, UPT, UR11, 0x4, UPT ;  /* 0x000000040b00788c */ /* 0x000fe2000bf06070 */
[----:B------:R-:W-:Y:S01]  /*06b0*/  IMAD R2, R0, UR10, RZ ;  /* 0x0000000a00027c24 */ /* 0x000fe2000f8e02ff */
[----:B------:R-:W-:-:S04]  /*06c0*/  ULOP3.LUT UR5, UR10, 0x3, URZ, 0xc0, !UPT ;  /* 0x000000030a057892 */ /* 0x000fc8000f8ec0ff */
[----:B------:R-:W-:-:S03]  /*06d0*/  UISETP.NE.AND UP1, UPT, UR5, URZ, UPT ;  /* 0x000000ff0500728c */ /* 0x000fc6000bf25270 */
[----:B------:R-:W-:Y:S08]  /*06e0*/  BRA.U !UP0, `(.L_x_3) ;  /* 0x00000001089c7547 */ /* 0x000ff0000b800000 */
[----:B------:R-:W0:Y:S01]  /*06f0*/  LDC.64 R6, c[0x0][0x388] ;  /* 0x0000e200ff067b82 */ /* 0x000e220000000a00 */
[----:B------:R-:W1:Y:S01]  /*0700*/  LDCU.64 UR6, c[0x0][0x380] ;  /* 0x00007000ff0677ac */ /* 0x000e620008000a00 */
[----:B------:R-:W-:Y:S02]  /*0710*/  MOV R4, UR4 ;  /* 0x0000000400047c02 */ /* 0x000fe40008000f00 */
[----:B------:R-:W-:Y:S02]  /*0720*/  IADD3 R3, PT, PT, R2, UR4, RZ ;  /* 0x0000000402037c10 */ /* 0x000fe4000fffe0ff */
[----:B------:R-:W-:Y:S01]  /*0730*/  MOV R11, UR10 ;  /* 0x0000000a000b7c02 */ /* 0x000fe20008000f00 */
[----:B------:R-:W-:Y:S01]  /*0740*/  IMAD R5, R4, UR10, R13 ;  /* 0x0000000a04057c24 */ /* 0x000fe2000f8e020d */
[----:B------:R-:W2:Y:S01]  /*0750*/  LDC.64 R8, c[0x0][0x380] ;  /* 0x0000e000ff087b82 */ /* 0x000ea20000000a00 */
[----:B------:R-:W-:Y:S02]  /*0760*/  IADD3 R14, P0, PT, R2, UR4, RZ ;  /* 0x00000004020e7c10 */ /* 0x000fe4000ff1e0ff */
[----:B------:R-:W-:Y:S01]  /*0770*/  MOV R15, UR10 ;  /* 0x0000000a000f7c02 */ /* 0x000fe20008000f00 */
[----:B0-----:R-:W-:-:S04]  /*0780*/  IMAD.WIDE R6, R5, 0x4, R6 ;  /* 0x0000000405067825 */ /* 0x001fc800078e0206 */
[----:B------:R-:W-:Y:S01]  /*0790*/  IMAD.WIDE.U32 R10, R11, 0x4, R6 ;  /* 0x000000040b0a7825 */ /* 0x000fe200078e0006 */
[----:B------:R-:W-:Y:S01]  /*07a0*/  MOV R17, UR10 ;  /* 0x0000000a00117c02 */ /* 0x000fe20008000f00 */
[----:B------:R-:W3:Y:S02]  /*07b0*/  LDG.E R7, desc[UR8][R6.64] ;  /* 0x0000000806077981 */ /* 0x000ee4000c1e1900 */
[----:B--2---:R-:W-:Y:S01]  /*07c0*/  IMAD.WIDE.U32 R8, R3, 0x4, R8 ;  /* 0x0000000403087825 */ /* 0x004fe200078e0008 */
[----:B------:R-:W-:Y:S01]  /*07d0*/  IADD3.X R3, PT, PT, RZ, RZ, RZ, P0, !PT ;  /* 0x000000ffff037210 */ /* 0x000fe200007fe4ff */
[----:B------:R-:W2:Y:S01]  /*07e0*/  LDG.E R18, desc[UR8][R10.64] ;  /* 0x000000080a127981 */ /* 0x000ea2000c1e1900 */
[----:B-1----:R-:W-:-:S03]  /*07f0*/  LEA R4, P0, R14, UR6, 0x2 ;  /* 0x000000060e047c11 */ /* 0x002fc6000f8010ff */
[----:B------:R-:W3:Y:S01]  /*0800*/  LDG.E R8, desc[UR8][R8.64] ;  /* 0x0000000808087981 */ /* 0x000ee2000c1e1900 */
[----:B------:R-:W-:Y:S01]  /*0810*/  LEA.HI.X R5, R14, UR7, R3, 0x2, P0 ;  /* 0x000000070e057c11 */ /* 0x000fe200080f1403 */
[----:B------:R-:W-:-:S04]  /*0820*/  IMAD.WIDE.U32 R14, R15, 0x4, R10 ;  /* 0x000000040f0e7825 */ /* 0x000fc800078e000a */
[----:B------:R-:W2:Y:S01]  /*0830*/  LDG.E R3, desc[UR8][R4.64+0x4] ;  /* 0x0000040804037981 */ /* 0x000ea2000c1e1900 */
[----:B------:R-:W-:-:S03]  /*0840*/  IMAD.WIDE.U32 R16, R17, 0x4, R14 ;  /* 0x0000000411107825 */ /* 0x000fc600078e000e */
[----:B------:R-:W4:Y:S04]  /*0850*/  LDG.E R20, desc[UR8][R14.64] ;  /* 0x000000080e147981 */ /* 0x000f28000c1e1900 */
[----:B------:R-:W4:Y:S04]  /*0860*/  LDG.E R19, desc[UR8][R4.64+0x8] ;  /* 0x0000080804137981 */ /* 0x000f28000c1e1900 */
[----:B------:R-:W5:Y:S04]  /*0870*/  LDG.E R21, desc[UR8][R4.64+0xc] ;  /* 0x00000c0804157981 */ /* 0x000f68000c1e1900 */
[----:B------:R-:W5:Y:S01]  /*0880*/  LDG.E R16, desc[UR8][R16.64] ;  /* 0x0000000810107981 */ /* 0x000f62000c1e1900 */
[----:B------:R-:W-:Y:S01]  /*0890*/  UIADD3 UR4, UPT, UPT, UR4, 0x4, URZ ;  /* 0x0000000404047890 */ /* 0x000fe2000fffe0ff */
[----:B---3--:R-:W-:-:S02]  /*08a0*/  IMAD R8, R8, R7, RZ ;  /* 0x0000000708087224 */ /* 0x008fc400078e02ff */
[----:B--2---:R-:W-:-:S03]  /*08b0*/  IMAD R18, R3, R18, RZ ;  /* 0x0000001203127224 */ /* 0x004fc600078e02ff */
[----:B------:R-:W-:Y:S02]  /*08c0*/  I2FP.F32.S32 R3, R8 ;  /* 0x0000000800037245 */ /* 0x000fe40000201400 */
[----:B------:R-:W-:-:S03]  /*08d0*/  I2FP.F32.S32 R18, R18 ;  /* 0x0000001200127245 */ /* 0x000fc60000201400 */
[----:B------:R-:W-:Y:S01]  /*08e0*/  FADD R3, R12, R3 ;  /* 0x000000030c037221 */ /* 0x000fe20000000000 */
[----:B----4-:R-:W-:-:S03]  /*08f0*/  IMAD R19, R19, R20, RZ ;  /* 0x0000001413137224 */ /* 0x010fc600078e02ff */
[----:B------:R-:W-:Y:S02]  /*0900*/  FADD R3, R3, R18 ;  /* 0x0000001203037221 */ /* 0x000fe40000000000 */
[----:B------:R-:W-:Y:S01]  /*0910*/  I2FP.F32.S32 R6, R19 ;  /* 0x0000001300067245 */ /* 0x000fe20000201400 */
[----:B-----5:R-:W-:-:S04]  /*0920*/  IMAD R21, R21, R16, RZ ;  /* 0x0000001015157224 */ /* 0x020fc800078e02ff */
[----:B------:R-:W-:Y:S01]  /*0930*/  FADD R3, R3, R6 ;  /* 0x0000000603037221 */ /* 0x000fe20000000000 */
[----:B------:R-:W-:-:S05]  /*0940*/  I2FP.F32.S32 R12, R21 ;  /* 0x00000015000c7245 */ /* 0x000fca0000201400 */
[----:B------:R-:W-:-:S07]  /*0950*/  FADD R12, R3, R12 ;  /* 0x0000000c030c7221 */ /* 0x000fce0000000000 */
.L_x_3:
[----:B------:R-:W-:Y:S05]  /*0960*/  BRA.U !UP1, `(.L_x_0) ;  /* 0x0000000109a87547 */ /* 0x000fea000b800000 */
[----:B------:R-:W-:Y:S02]  /*0970*/  UISETP.NE.AND UP0, UPT, UR5, 0x1, UPT ;  /* 0x000000010500788c */ /* 0x000fe4000bf05270 */
[----:B------:R-:W-:-:S04]  /*0980*/  ULOP3.LUT UR6, UR10, 0x1, URZ, 0xc0, !UPT ;  /* 0x000000010a067892 */ /* 0x000fc8000f8ec0ff */
[----:B------:R-:W-:-:S03]  /*0990*/  UISETP.NE.U32.AND UP1, UPT, UR6, 0x1, UPT ;  /* 0x000000010600788c */ /* 0x000fc6000bf25070 */
[----:B------:R-:W-:Y:S08]  /*09a0*/  BRA.U !UP0, `(.L_x_4) ;  /* 0x0000000108647547 */ /* 0x000ff0000b800000 */
[----:B------:R-:W0:Y:S01]  /*09b0*/  LDC.64 R4, c[0x0][0x380] ;  /* 0x0000e000ff047b82 */ /* 0x000e220000000a00 */
[----:B------:R-:W1:Y:S01]  /*09c0*/  LDCU.64 UR6, c[0x0][0x380] ;  /* 0x00007000ff0677ac */ /* 0x000e620008000a00 */
[----:B------:R-:W-:Y:S02]  /*09d0*/  MOV R8, UR4 ;  /* 0x0000000400087c02 */ /* 0x000fe40008000f00 */
[C---:B------:R-:W-:Y:S02]  /*09e0*/  IADD3 R3, PT, PT, R2.reuse, UR4, RZ ;  /* 0x0000000402037c10 */ /* 0x040fe4000fffe0ff */
[----:B------:R-:W-:Y:S01]  /*09f0*/  IADD3 R10, P0, PT, R2, UR4, RZ ;  /* 0x00000004020a7c10 */ /* 0x000fe2000ff1e0ff */
[----:B------:R-:W-:Y:S01]  /*0a00*/  IMAD R9, R8, UR10, R13 ;  /* 0x0000000a08097c24 */ /* 0x000fe2000f8e020d */
[----:B------:R-:W2:Y:S01]  /*0a10*/  LDC.64 R6, c[0x0][0x388] ;  /* 0x0000e200ff067b82 */ /* 0x000ea20000000a00 */
[----:B------:R-:W-:Y:S01]  /*0a20*/  MOV R11, UR10 ;  /* 0x0000000a000b7c02 */ /* 0x000fe20008000f00 */
[----:B0-----:R-:W-:Y:S01]  /*0a30*/  IMAD.WIDE.U32 R4, R3, 0x4, R4 ;  /* 0x0000000403047825 */ /* 0x001fe200078e0004 */
[----:B------:R-:W-:-:S02]  /*0a40*/  IADD3.X R3, PT, PT, RZ, RZ, RZ, P0, !PT ;  /* 0x000000ffff037210 */ /* 0x000fc400007fe4ff */
[----:B-1----:R-:W-:-:S03]  /*0a50*/  LEA R8, P0, R10, UR6, 0x2 ;  /* 0x000000060a087c11 */ /* 0x002fc6000f8010ff */
[----:B------:R-:W3:Y:S01]  /*0a60*/  LDG.E R4, desc[UR8][R4.64] ;  /* 0x0000000804047981 */ /* 0x000ee2000c1e1900 */
[----:B--2---:R-:W-:Y:S01]  /*0a70*/  IMAD.WIDE R6, R9, 0x4, R6 ;  /* 0x0000000409067825 */ /* 0x004fe200078e0206 */
[----:B------:R-:W-:-:S03]  /*0a80*/  LEA.HI.X R9, R10, UR7, R3, 0x2, P0 ;  /* 0x000000070a097c11 */ /* 0x000fc600080f1403 */
[----:B------:R-:W-:Y:S02]  /*0a90*/  IMAD.WIDE.U32 R10, R11, 0x4, R6 ;  /* 0x000000040b0a7825 */ /* 0x000fe400078e0006 */
[----:B------:R-:W2:Y:S04]  /*0aa0*/  LDG.E R8, desc[UR8][R8.64+0x4] ;  /* 0x0000040808087981 */ /* 0x000ea8000c1e1900 */
[----:B------:R-:W3:Y:S04]  /*0ab0*/  LDG.E R7, desc[UR8][R6.64] ;  /* 0x0000000806077981 */ /* 0x000ee8000c1e1900 */
[----:B------:R-:W2:Y:S01]  /*0ac0*/  LDG.E R11, desc[UR8][R10.64] ;  /* 0x000000080a0b7981 */ /* 0x000ea2000c1e1900 */
[----:B------:R-:W-:Y:S01]  /*0ad0*/  UIADD3 UR4, UPT, UPT, UR4, 0x2, URZ ;  /* 0x0000000204047890 */ /* 0x000fe2000fffe0ff */
[----:B---3--:R-:W-:-:S02]  /*0ae0*/  IMAD R3, R4, R7, RZ ;  /* 0x0000000704037224 */ /* 0x008fc400078e02ff */
[----:B--2---:R-:W-:-:S03]  /*0af0*/  IMAD R14, R8, R11, RZ ;  /* 0x0000000b080e7224 */ /* 0x004fc600078e02ff */
[----:B------:R-:W-:Y:S02]  /*0b00*/  I2FP.F32.S32 R3, R3 ;  /* 0x0000000300037245 */ /* 0x000fe40000201400 */
[----:B------:R-:W-:-:S03]  /*0b10*/  I2FP.F32.S32 R14, R14 ;  /* 0x0000000e000e7245 */ /* 0x000fc60000201400 */
[----:B------:R-:W-:-:S04]  /*0b20*/  FADD R3, R12, R3 ;  /* 0x000000030c037221 */ /* 0x000fc80000000000 */
[----:B------:R-:W-:-:S07]  /*0b30*/  FADD R12, R3, R14 ;  /* 0x0000000e030c7221 */ /* 0x000fce0000000000 */
.L_x_4:
[----:B------:R-:W-:Y:S05]  /*0b40*/  BRA.U UP1, `(.L_x_0) ;  /* 0x0000000101307547 */ /* 0x000fea000b800000 */
[----:B------:R-:W0:Y:S01]  /*0b50*/  LDC.64 R4, c[0x0][0x380] ;  /* 0x0000e000ff047b82 */ /* 0x000e220000000a00 */
[----:B------:R-:W-:Y:S02]  /*0b60*/  MOV R8, UR4 ;  /* 0x0000000400087c02 */ /* 0x000fe40008000f00 */
[----:B------:R-:W-:-:S03]  /*0b70*/  IADD3 R3, PT, PT, R2, UR4, RZ ;  /* 0x0000000402037c10 */ /* 0x000fc6000fffe0ff */
[----:B------:R-:W-:Y:S02]  /*0b80*/  IMAD R9, R8, UR10, R13 ;  /* 0x0000000a08097c24 */ /* 0x000fe4000f8e020d */
[----:B------:R-:W1:Y:S01]  /*0b90*/  LDC.64 R6, c[0x0][0x388] ;  /* 0x0000e200ff067b82 */ /* 0x000e620000000a00 */
[----:B0-----:R-:W-:-:S06]  /*0ba0*/  IMAD.WIDE.U32 R2, R3, 0x4, R4 ;  /* 0x0000000403027825 */ /* 0x001fcc00078e0004 */
[----:B------:R-:W2:Y:S01]  /*0bb0*/  LDG.E R2, desc[UR8][R2.64] ;  /* 0x0000000802027981 */ /* 0x000ea2000c1e1900 */
[----:B-1----:R-:W-:-:S06]  /*0bc0*/  IMAD.WIDE R4, R9, 0x4, R6 ;  /* 0x0000000409047825 */ /* 0x002fcc00078e0206 */
[----:B------:R-:W2:Y:S02]  /*0bd0*/  LDG.E R5, desc[UR8][R4.64] ;  /* 0x0000000804057981 */ /* 0x000ea4000c1e1900 */
[----:B--2---:R-:W-:-:S05]  /*0be0*/  IMAD R6, R2, R5, RZ ;  /* 0x0000000502067224 */ /* 0x004fca00078e02ff */
[----:B------:R-:W-:-:S05]  /*0bf0*/  I2FP.F32.S32 R7, R6 ;  /* 0x0000000600077245 */ /* 0x000fca0000201400 */
[----:B------:R-:W-:-:S07]  /*0c00*/  FADD R12, R12, R7 ;  /* 0x000000070c0c7221 */ /* 0x000fce0000000000 */
.L_x_0:
[----:B------:R-:W0:Y:S01]  /*0c10*/  LDC.64 R2, c[0x0][0x390] ;  /* 0x0000e400ff027b82 */ /* 0x000e220000000a00 */
[----:B------:R-:W1:Y:S01]  /*0c20*/  F2I.TRUNC.NTZ R5, R12 ;  /* 0x0000000c00057305 */ /* 0x000e62000020f100 */
[----:B------:R-:W-:-:S04]  /*0c30*/  IMAD R13, R0, UR10, R13 ;  /* 0x0000000a000d7c24 */ /* 0x000fc8000f8e020d */
[----:B0-----:R-:W-:-:S05]  /*0c40*/  IMAD.WIDE R2, R13, 0x4, R2 ;  /* 0x000000040d027825 */ /* 0x001fca00078e0202 */
[----:B-1----:R-:W-:Y:S01]  /*0c50*/  STG.E desc[UR8][R2.64], R5 ;  /* 0x0000000502007986 */ /* 0x002fe2000c101908 */
[----:B------:R-:W-:Y:S05]  /*0c60*/  EXIT ;  /* 0x000000000000794d */ /* 0x000fea0003800000 */
.L_x_5:
[----:B------:R-:W-:-:S00]  /*0c70*/  BRA `(.L_x_5) ;  /* 0xfffffffc00fc7947 */ /* 0x000fc0000383ffff */
[----:B------:R-:W-:-:S00]  /*0c80*/  NOP ;  /* 0x0000000000007918 */ /* 0x000fc00000000000 */
[----:B------:R-:W-:-:S00]  /*0c90*/  NOP ;  /* 0x0000000000007918 */ /* 0x000fc00000000000 */
[----:B------:R-:W-:-:S00]  /*0ca0*/  NOP ;  /* 0x0000000000007918 */ /* 0x000fc00000000000 */
[----:B------:R-:W-:-:S00]  /*0cb0*/  NOP ;  /* 0x0000000000007918 */ /* 0x000fc00000000000 */
[----:B------:R-:W-:-:S00]  /*0cc0*/  NOP ;  /* 0x0000000000007918 */ /* 0x000fc00000000000 */
[----:B------:R-:W-:-:S00]  /*0cd0*/  NOP ;  /* 0x0000000000007918 */ /* 0x000fc00000000000 */
[----:B------:R-:W-:-:S00]  /*0ce0*/  NOP ;  /* 0x0000000000007918 */ /* 0x000fc00000000000 */
[----:B------:R-:W-:-:S00]  /*0cf0*/  NOP ;  /* 0x0000000000007918 */ /* 0x000fc00000000000 */
.L_x_6:


//--------------------- .nv.shared.reserved.0     --------------------------
	.section	.nv.shared.reserved.0,"aw",@nobits
	.weak		__nv_reservedSMEM_offset_0_alias
	.size		__nv_reservedSMEM_offset_0_alias, 0, 64
	.other		__nv_reservedSMEM_offset_0_alias,@"STO_CUDA_RESERVED_SHARED STV_DEFAULT"
__nv_reservedSMEM_offset_0_alias:
	.zero		0
	.zero		64


//--------------------- .nv.constant0._Z23productoMatricialKernelPiS_S_i --------------------------
	.section	.nv.constant0._Z23productoMatricialKernelPiS_S_i,"a",@progbits
	.sectionflags	@""
	.align	4
.nv.constant0._Z23productoMatricialKernelPiS_S_i:
	.zero		924


//--------------------- SYMBOLS --------------------------

	.type		.nv.reservedSmem.offset0,@object
	.size		.nv.reservedSmem.offset0,0x4
